//
// Generated by NVIDIA NVVM Compiler
//
// Compiler Build ID: CL-36424714
// Cuda compilation tools, release 13.0, V13.0.88
// Based on NVVM 20.0.0
//

.version 9.0
.target sm_100
.address_size 64

	// .globl	_Z25compute_mandelbrot_threadPP11thread_dataPh
.extern .func  (.param .b32 func_retval0) vprintf
(
	.param .b64 vprintf_param_0,
	.param .b64 vprintf_param_1
)
;
.global .align 8 .f64 d_c_x_min;
.global .align 8 .f64 d_c_x_max;
.global .align 8 .f64 d_c_y_min;
.global .align 8 .f64 d_c_y_max;
.global .align 8 .f64 d_pixel_width;
.global .align 8 .f64 d_pixel_height;
.global .align 4 .u32 d_iteration_max = 200;
.global .align 4 .u32 d_n_threads;
.global .align 4 .u32 d_image_size;
.global .align 4 .u32 d_i_x_max;
.global .align 4 .u32 d_i_y_max;
.global .align 4 .u32 d_image_buffer_size;
.global .align 4 .u32 d_gradient_size = 16;
.global .align 4 .b8 d_colors[204] = {66, 0, 0, 0, 30, 0, 0, 0, 15, 0, 0, 0, 25, 0, 0, 0, 7, 0, 0, 0, 26, 0, 0, 0, 9, 0, 0, 0, 1, 0, 0, 0, 47, 0, 0, 0, 4, 0, 0, 0, 4, 0, 0, 0, 73, 0, 0, 0, 0, 0, 0, 0, 7, 0, 0, 0, 100, 0, 0, 0, 12, 0, 0, 0, 44, 0, 0, 0, 138, 0, 0, 0, 24, 0, 0, 0, 82, 0, 0, 0, 177, 0, 0, 0, 57, 0, 0, 0, 125, 0, 0, 0, 209, 0, 0, 0, 134, 0, 0, 0, 181, 0, 0, 0, 229, 0, 0, 0, 211, 0, 0, 0, 236, 0, 0, 0, 248, 0, 0, 0, 241, 0, 0, 0, 233, 0, 0, 0, 191, 0, 0, 0, 248, 0, 0, 0, 201, 0, 0, 0, 95, 0, 0, 0, 255, 0, 0, 0, 170, 0, 0, 0, 0, 0, 0, 0, 204, 0, 0, 0, 128, 0, 0, 0, 0, 0, 0, 0, 153, 0, 0, 0, 87, 0, 0, 0, 0, 0, 0, 0, 106, 0, 0, 0, 52, 0, 0, 0, 3, 0, 0, 0, 16, 0, 0, 0, 16, 0, 0, 0, 16};
.global .attribute(.managed) .align 4 .u32 entra;
.global .align 1 .b8 $str[10] = {105, 110, 100, 32, 61, 32, 37, 100, 10};

.visible .entry _Z25compute_mandelbrot_threadPP11thread_dataPh(
	.param .u64 .ptr .align 1 _Z25compute_mandelbrot_threadPP11thread_dataPh_param_0,
	.param .u64 .ptr .align 1 _Z25compute_mandelbrot_threadPP11thread_dataPh_param_1
)
{
	.local .align 8 .b8 	__local_depot0[8];
	.reg .b64 	%SP;
	.reg .b64 	%SPL;
	.reg .b32 	%r<9>;
	.reg .b64 	%rd<10>;

	mov.u64 	%SPL, __local_depot0;
	cvta.local.u64 	%SP, %SPL;
	ld.param.u64 	%rd1, [_Z25compute_mandelbrot_threadPP11thread_dataPh_param_0];
	cvta.to.global.u64 	%rd2, %rd1;
	add.u64 	%rd3, %SP, 0;
	add.u64 	%rd4, %SPL, 0;
	mov.u32 	%r1, %ctaid.x;
	mov.u32 	%r2, %ntid.x;
	mov.u32 	%r3, %tid.x;
	mad.lo.s32 	%r4, %r1, %r2, %r3;
	mul.wide.s32 	%rd5, %r4, 8;
	add.s64 	%rd6, %rd2, %rd5;
	ld.global.u64 	%rd7, [%rd6];
	ld.u32 	%r5, [%rd7];
	st.local.u32 	[%rd4], %r5;
	mov.u64 	%rd8, $str;
	cvta.global.u64 	%rd9, %rd8;
	{ // callseq 0, 0
	.param .b64 param0;
	st.param.b64 	[param0], %rd9;
	.param .b64 param1;
	st.param.b64 	[param1], %rd3;
	.param .b32 retval0;
	call.uni (retval0), 
	vprintf, 
	(
	param0, 
	param1
	);
	ld.param.b32 	%r6, [retval0];
	} // callseq 0
	atom.global.add.u32 	%r8, [entra], 1;
	ret;

}


// ===== COMPILED SASS (sm_100) =====

	.target	sm_100

	.elftype	@"ET_EXEC"


//--------------------- .note.nv.tkinfo           --------------------------
	.section	.note.nv.tkinfo,"",@"SHT_NOTE"
	.sectionflags	@"SHF_NOTE_NV_TKINFO"
	.tkinfo
        /*0018*/ 	.word	0x00000002
        /*0030*/ 	.string	""
        /*0030*/ 	.string	"ptxas"
        /*0030*/ 	.string	"Cuda compilation tools, release 13.0, V13.0.88"
        /*0030*/ 	.string	"Build cuda_13.0.r13.0/compiler.36424714_0"
        /*0030*/ 	.string	"-arch sm_100 -m 64 "



//--------------------- .note.nv.cuinfo           --------------------------
	.section	.note.nv.cuinfo,"",@"SHT_NOTE"
	.sectionflags	@"SHF_NOTE_NV_CUINFO"
        /*0018*/ 	.short	0x0002
        /*001a*/ 	.short	0x0064
        /*001c*/ 	.short	0x0082
	.zero		2


//--------------------- .nv.info                  --------------------------
	.section	.nv.info,"",@"SHT_CUDA_INFO"
	.align	4


	//----- nvinfo : EIATTR_REGCOUNT
	.align		4
        /*0000*/ 	.byte	0x04, 0x2f
        /*0002*/ 	.short	(.L_17 - .L_16)
	.align		4
.L_16:
        /*0004*/ 	.word	index@(_Z25compute_mandelbrot_threadPP11thread_dataPh)
        /*0008*/ 	.word	0x00000018


	//----- nvinfo : EIATTR_FRAME_SIZE
	.align		4
.L_17:
        /*000c*/ 	.byte	0x04, 0x11
        /*000e*/ 	.short	(.L_19 - .L_18)
	.align		4
.L_18:
        /*0010*/ 	.word	index@(_Z25compute_mandelbrot_threadPP11thread_dataPh)
        /*0014*/ 	.word	0x00000008


	//----- nvinfo : EIATTR_MIN_STACK_SIZE
	.align		4
.L_19:
        /*0018*/ 	.byte	0x04, 0x12
        /*001a*/ 	.short	(.L_21 - .L_20)
	.align		4
.L_20:
        /*001c*/ 	.word	index@(_Z25compute_mandelbrot_threadPP11thread_dataPh)
        /*0020*/ 	.word	0x00000008
.L_21:


//--------------------- .nv.compat                --------------------------
	.section	.nv.compat,"",@"SHT_CUDA_COMPAT_INFO"
	.align	4
        /*0000*/ 	.byte	0x02, 0x09, 0x00, 0x00, 0x02, 0x02, 0x01, 0x00, 0x02, 0x05, 0x05, 0x00, 0x03, 0x07, 0x01, 0x01
        /*0010*/ 	.byte	0x02, 0x03, 0x00, 0x00, 0x02, 0x06, 0x01, 0x00, 0x04, 0x0b, 0x08, 0x00, 0x09, 0x00, 0x00, 0x00
        /*0020*/ 	.byte	0x00, 0x00, 0x00, 0x00


//--------------------- .nv.info._Z25compute_mandelbrot_threadPP11thread_dataPh --------------------------
	.section	.nv.info._Z25compute_mandelbrot_threadPP11thread_dataPh,"",@"SHT_CUDA_INFO"
	.sectionflags	@""
	.align	4


	//----- nvinfo : EIATTR_CUDA_API_VERSION
	.align		4
        /*0000*/ 	.byte	0x04, 0x37
        /*0002*/ 	.short	(.L_23 - .L_22)
.L_22:
        /*0004*/ 	.word	0x00000082


	//----- nvinfo : EIATTR_KPARAM_INFO
	.align		4
.L_23:
        /*0008*/ 	.byte	0x04, 0x17
        /*000a*/ 	.short	(.L_25 - .L_24)
.L_24:
        /*000c*/ 	.word	0x00000000
        /*0010*/ 	.short	0x0001
        /*0012*/ 	.short	0x0008
        /*0014*/ 	.byte	0x00, 0xf5, 0x21, 0x00


	//----- nvinfo : EIATTR_KPARAM_INFO
	.align		4
.L_25:
        /*0018*/ 	.byte	0x04, 0x17
        /*001a*/ 	.short	(.L_27 - .L_26)
.L_26:
        /*001c*/ 	.word	0x00000000
        /*0020*/ 	.short	0x0000
        /*0022*/ 	.short	0x0000
        /*0024*/ 	.byte	0x00, 0xf5, 0x21, 0x00


	//----- nvinfo : EIATTR_SPARSE_MMA_MASK
	.align		4
.L_27:
        /*0028*/ 	.byte	0x03, 0x50
        /*002a*/ 	.short	0x0000


	//----- nvinfo : EIATTR_MAXREG_COUNT
	.align		4
        /*002c*/ 	.byte	0x03, 0x1b
        /*002e*/ 	.short	0x00ff


	//----- nvinfo : EIATTR_EXTERNS
	.align		4
        /*0030*/ 	.byte	0x04, 0x0f
        /*0032*/ 	.short	(.L_29 - .L_28)


	//   ....[0]....
	.align		4
.L_28:
        /*0034*/ 	.word	index@(vprintf)


	//----- nvinfo : EIATTR_MERCURY_ISA_VERSION
	.align		4
.L_29:
        /*0038*/ 	.byte	0x03, 0x5f
        /*003a*/ 	.short	0x0101


	//----- nvinfo : EIATTR_INT_WARP_WIDE_INSTR_OFFSETS
	.align		4
        /*003c*/ 	.byte	0x04, 0x31
        /*003e*/ 	.short	(.L_31 - .L_30)


	//   ....[0]....
.L_30:
        /*0040*/ 	.word	0x00000190


	//----- nvinfo : EIATTR_VRC_CTA_INIT_COUNT
	.align		4
.L_31:
        /*0044*/ 	.byte	0x02, 0x4a
	.zero		1
	.zero		1


	//----- nvinfo : EIATTR_SYSCALL_OFFSETS
	.align		4
        /*0048*/ 	.byte	0x04, 0x46
        /*004a*/ 	.short	(.L_33 - .L_32)


	//   ....[0]....
.L_32:
        /*004c*/ 	.word	0x00000160


	//----- nvinfo : EIATTR_EXIT_INSTR_OFFSETS
	.align		4
.L_33:
        /*0050*/ 	.byte	0x04, 0x1c
        /*0052*/ 	.short	(.L_35 - .L_34)


	//   ....[0]....
.L_34:
        /*0054*/ 	.word	0x000001e0


	//----- nvinfo : EIATTR_CBANK_PARAM_SIZE
	.align		4
.L_35:
        /*0058*/ 	.byte	0x03, 0x19
        /*005a*/ 	.short	0x0010


	//----- nvinfo : EIATTR_PARAM_CBANK
	.align		4
        /*005c*/ 	.byte	0x04, 0x0a
        /*005e*/ 	.short	(.L_37 - .L_36)
	.align		4
.L_36:
        /*0060*/ 	.word	index@(.nv.constant0._Z25compute_mandelbrot_threadPP11thread_dataPh)
        /*0064*/ 	.short	0x0380
        /*0066*/ 	.short	0x0010


	//----- nvinfo : EIATTR_SW_WAR
	.align		4
.L_37:
        /*0068*/ 	.byte	0x04, 0x36
        /*006a*/ 	.short	(.L_39 - .L_38)
.L_38:
        /*006c*/ 	.word	0x00000008
.L_39:


//--------------------- .nv.callgraph             --------------------------
	.section	.nv.callgraph,"",@"SHT_CUDA_CALLGRAPH"
	.align	4
	.sectionentsize	8
	.align		4
        /*0000*/ 	.word	0x00000000
	.align		4
        /*0004*/ 	.word	0xffffffff
	.align		4
        /*0008*/ 	.word	index@(_Z25compute_mandelbrot_threadPP11thread_dataPh)
	.align		4
        /*000c*/ 	.word	index@(vprintf)
	.align		4
        /*0010*/ 	.word	0x00000000
	.align		4
        /*0014*/ 	.word	0xfffffffe
	.align		4
        /*0018*/ 	.word	0x00000000
	.align		4
        /*001c*/ 	.word	0xfffffffd
	.align		4
        /*0020*/ 	.word	0x00000000
	.align		4
        /*0024*/ 	.word	0xfffffffc


//--------------------- .nv.constant4             --------------------------
	.section	.nv.constant4,"a",@progbits
	.align	8
	.align		8
.nv.constant4:
        /*0000*/ 	.dword	vprintf
	.align		8
        /*0008*/ 	.dword	d_c_x_min
	.align		8
        /*0010*/ 	.dword	d_c_x_max
	.align		8
        /*0018*/ 	.dword	d_c_y_min
	.align		8
        /*0020*/ 	.dword	d_c_y_max
	.align		8
        /*0028*/ 	.dword	d_pixel_width
	.align		8
        /*0030*/ 	.dword	d_pixel_height
	.align		8
        /*0038*/ 	.dword	d_iteration_max
	.align		8
        /*0040*/ 	.dword	d_n_threads
	.align		8
        /*0048*/ 	.dword	d_image_size
	.align		8
        /*0050*/ 	.dword	d_i_x_max
	.align		8
        /*0058*/ 	.dword	d_i_y_max
	.align		8
        /*0060*/ 	.dword	d_image_buffer_size
	.align		8
        /*0068*/ 	.dword	d_gradient_size
	.align		8
        /*0070*/ 	.dword	d_colors
	.align		8
        /*0078*/ 	.dword	entra
	.align		8
        /*0080*/ 	.dword	$str


//--------------------- .text._Z25compute_mandelbrot_threadPP11thread_dataPh --------------------------
	.section	.text._Z25compute_mandelbrot_threadPP11thread_dataPh,"ax",@progbits
	.align	128
        .global         _Z25compute_mandelbrot_threadPP11thread_dataPh
        .type           _Z25compute_mandelbrot_threadPP11thread_dataPh,@function
        .size           _Z25compute_mandelbrot_threadPP11thread_dataPh,(.L_x_2 - _Z25compute_mandelbrot_threadPP11thread_dataPh)
        .other          _Z25compute_mandelbrot_threadPP11thread_dataPh,@"STO_CUDA_ENTRY STV_DEFAULT"
_Z25compute_mandelbrot_threadPP11thread_dataPh:
.text._Z25compute_mandelbrot_threadPP11thread_dataPh:
[----:B------:R-:W0:Y:S01]  /*0000*/  LDC R1, c[0x0][0x37c] ;  /* 0x0000df00ff017b82 */ /* 0x000e220000000800 */
[----:B------:R-:W1:Y:S01]  /*0010*/  S2R R0, SR_TID.X ;  /* 0x0000000000007919 */ /* 0x000e620000002100 */
[----:B------:R-:W2:Y:S06]  /*0020*/  LDCU UR5, c[0x0][0x2fc] ;  /* 0x00005f80ff0577ac */ /* 0x000eac0008000800 */
[----:B------:R-:W1:Y:S01]  /*0030*/  S2UR UR4, SR_CTAID.X ;  /* 0x00000000000479c3 */ /* 0x000e620000002500 */
[----:B0-----:R-:W-:Y:S01]  /*0040*/  VIADD R1, R1, 0xfffffff8 ;  /* 0xfffffff801017836 */ /* 0x001fe20000000000 */
[----:B------:R-:W0:Y:S06]  /*0050*/  LDCU.64 UR36, c[0x0][0x358] ;  /* 0x00006b00ff2477ac */ /* 0x000e2c0008000a00 */
[----:B------:R-:W3:Y:S01]  /*0060*/  LDC.64 R2, c[0x0][0x380] ;  /* 0x0000e000ff027b82 */ /* 0x000ee20000000a00 */
[----:B------:R-:W-:Y:S01]  /*0070*/  MOV R8, 0x0 ;  /* 0x0000000000087802 */ /* 0x000fe20000000f00 */
[----:B------:R-:W4:Y:S06]  /*0080*/  LDCU.64 UR6, c[0x4][0x80] ;  /* 0x01001000ff0677ac */ /* 0x000f2c0008000a00 */
[----:B------:R-:W1:Y:S02]  /*0090*/  LDC R5, c[0x0][0x360] ;  /* 0x0000d800ff057b82 */ /* 0x000e640000000800 */
[----:B-1----:R-:W-:-:S04]  /*00a0*/  IMAD R5, R5, UR4, R0 ;  /* 0x0000000405057c24 */ /* 0x002fc8000f8e0200 */
[----:B---3--:R-:W-:-:S06]  /*00b0*/  IMAD.WIDE R2, R5, 0x8, R2 ;  /* 0x0000000805027825 */ /* 0x008fcc00078e0202 */
[----:B0-----:R-:W3:Y:S01]  /*00c0*/  LDG.E.64 R2, desc[UR36][R2.64] ;  /* 0x0000002402027981 */ /* 0x001ee2000c1e1b00 */
[----:B------:R-:W0:Y:S03]  /*00d0*/  LDCU UR4, c[0x0][0x2f8] ;  /* 0x00005f00ff0477ac */ /* 0x000e260008000800 */
[----:B---3--:R-:W3:Y:S01]  /*00e0*/  LD.E R0, desc[UR36][R2.64] ;  /* 0x0000002402007980 */ /* 0x008ee2000c101900 */
[----:B------:R-:W1:Y:S01]  /*00f0*/  LDC.64 R8, c[0x4][R8] ;  /* 0x0100000008087b82 */ /* 0x000e620000000a00 */
[----:B0-----:R-:W-:Y:S01]  /*0100*/  IADD3 R6, P0, PT, R1, UR4, RZ ;  /* 0x0000000401067c10 */ /* 0x001fe2000ff1e0ff */
[----:B----4-:R-:W-:Y:S01]  /*0110*/  IMAD.U32 R4, RZ, RZ, UR6 ;  /* 0x00000006ff047e24 */ /* 0x010fe2000f8e00ff */
[----:B------:R-:W-:-:S03]  /*0120*/  MOV R5, UR7 ;  /* 0x0000000700057c02 */ /* 0x000fc60008000f00 */
[----:B--2---:R-:W-:Y:S01]  /*0130*/  IMAD.X R7, RZ, RZ, UR5, P0 ;  /* 0x00000005ff077e24 */ /* 0x004fe200080e06ff */
[----:B-1-3--:R0:W-:Y:S07]  /*0140*/  STL [R1], R0 ;  /* 0x0000000001007387 */ /* 0x00a1ee0000100800 */
[----:B------:R-:W-:-:S07]  /*0150*/  LEPC R20, `(.L_x_0) ;  /* 0x000000001014794e */ /* 0x000fce0000000000 */
[----:B0-----:R-:W-:Y:S05]  /*0160*/  CALL.ABS.NOINC R8 ;  /* 0x0000000008007343 */ /* 0x001fea0003c00000 */
.L_x_0:
[----:B------:R-:W0:Y:S01]  /*0170*/  S2R R0, SR_LANEID ;  /* 0x0000000000007919 */ /* 0x000e220000000000 */
[----:B------:R-:W1:Y:S01]  /*0180*/  LDC.64 R2, c[0x4][0x78] ;  /* 0x01001e00ff027b82 */ /* 0x000e620000000a00 */
[----:B------:R-:W-:Y:S02]  /*0190*/  VOTEU.ANY UR4, UPT, PT ;  /* 0x0000000000047886 */ /* 0x000fe400038e0100 */
[----:B------:R-:W-:Y:S02]  /*01a0*/  UFLO.U32 UR5, UR4 ;  /* 0x00000004000572bd */ /* 0x000fe400080e0000 */
[----:B------:R-:W1:Y:S04]  /*01b0*/  POPC R5, UR4 ;  /* 0x0000000400057d09 */ /* 0x000e680008000000 */
[----:B0-----:R-:W-:-:S13]  /*01c0*/  ISETP.EQ.U32.AND P0, PT, R0, UR5, PT ;  /* 0x0000000500007c0c */ /* 0x001fda000bf02070 */
[----:B-1----:R-:W-:Y:S01]  /*01d0*/  @P0 REDG.E.ADD.STRONG.GPU desc[UR36][R2.64], R5 ;  /* 0x000000050200098e */ /* 0x002fe2000c12e124 */
[----:B------:R-:W-:Y:S05]  /*01e0*/  EXIT ;  /* 0x000000000000794d */ /* 0x000fea0003800000 */
.L_x_1:
[----:B------:R-:W-:-:S00]  /*01f0*/  BRA `(.L_x_1) ;  /* 0xfffffffc00fc7947 */ /* 0x000fc0000383ffff */
[----:B------:R-:W-:-:S00]  /*0200*/  NOP ;  /* 0x0000000000007918 */ /* 0x000fc00000000000 */
[----:B------:R-:W-:-:S00]  /*0210*/  NOP ;  /* 0x0000000000007918 */ /* 0x000fc00000000000 */
[----:B------:R-:W-:-:S00]  /*0220*/  NOP ;  /* 0x0000000000007918 */ /* 0x000fc00000000000 */
[----:B------:R-:W-:-:S00]  /*0230*/  NOP ;  /* 0x0000000000007918 */ /* 0x000fc00000000000 */
[----:B------:R-:W-:-:S00]  /*0240*/  NOP ;  /* 0x0000000000007918 */ /* 0x000fc00000000000 */
[----:B------:R-:W-:-:S00]  /*0250*/  NOP ;  /* 0x0000000000007918 */ /* 0x000fc00000000000 */
[----:B------:R-:W-:-:S00]  /*0260*/  NOP ;  /* 0x0000000000007918 */ /* 0x000fc00000000000 */
[----:B------:R-:W-:-:S00]  /*0270*/  NOP ;  /* 0x0000000000007918 */ /* 0x000fc00000000000 */
.L_x_2:


//--------------------- .nv.global.init           --------------------------
	.section	.nv.global.init,"aw",@progbits
	.align	4
.nv.global.init:
	.type		d_iteration_max,@object
	.size		d_iteration_max,(d_gradient_size - d_iteration_max)
d_iteration_max:
        /*0000*/ 	.byte	0xc8, 0x00, 0x00, 0x00
	.type		d_gradient_size,@object
	.size		d_gradient_size,(d_colors - d_gradient_size)
d_gradient_size:
        /*0004*/ 	.byte	0x10, 0x00, 0x00, 0x00
	.type		d_colors,@object
	.size		d_colors,($str - d_colors)
d_colors:
        /*0008*/ 	.byte	0x42, 0x00, 0x00, 0x00, 0x1e, 0x00, 0x00, 0x00, 0x0f, 0x00, 0x00, 0x00, 0x19, 0x00, 0x00, 0x00
        /* <DEDUP_REMOVED lines=11> */
        /*00c8*/ 	.byte	0x10, 0x00, 0x00, 0x00, 0x10, 0x00, 0x00, 0x00, 0x10, 0x00, 0x00, 0x00
	.type		$str,@object
	.size		$str,(.L_15 - $str)
$str:
        /*00d4*/ 	.byte	0x69, 0x6e, 0x64, 0x20, 0x3d, 0x20, 0x25, 0x64, 0x0a, 0x00
.L_15:


//--------------------- .nv.shared.reserved.0     --------------------------
	.section	.nv.shared.reserved.0,"aw",@nobits
	.weak		__nv_reservedSMEM_offset_0_alias
	.size		__nv_reservedSMEM_offset_0_alias, 0, 64
	.other		__nv_reservedSMEM_offset_0_alias,@"STO_CUDA_RESERVED_SHARED STV_DEFAULT"
__nv_reservedSMEM_offset_0_alias:
	.zero		0
	.zero		64


//--------------------- .nv.global                --------------------------
	.section	.nv.global,"aw",@nobits
	.align	8
.nv.global:
	.type		d_c_y_min,@object
	.size		d_c_y_min,(d_c_x_min - d_c_y_min)
d_c_y_min:
	.zero		8
	.type		d_c_x_min,@object
	.size		d_c_x_min,(d_pixel_width - d_c_x_min)
d_c_x_min:
	.zero		8
	.type		d_pixel_width,@object
	.size		d_pixel_width,(d_c_y_max - d_pixel_width)
d_pixel_width:
	.zero		8
	.type		d_c_y_max,@object
	.size		d_c_y_max,(d_c_x_max - d_c_y_max)
d_c_y_max:
	.zero		8
	.type		d_c_x_max,@object
	.size		d_c_x_max,(d_pixel_height - d_c_x_max)
d_c_x_max:
	.zero		8
	.type		d_pixel_height,@object
	.size		d_pixel_height,(d_image_buffer_size - d_pixel_height)
d_pixel_height:
	.zero		8
	.type		d_image_buffer_size,@object
	.size		d_image_buffer_size,(d_n_threads - d_image_buffer_size)
d_image_buffer_size:
	.zero		4
	.type		d_n_threads,@object
	.size		d_n_threads,(d_i_x_max - d_n_threads)
d_n_threads:
	.zero		4
	.type		d_i_x_max,@object
	.size		d_i_x_max,(entra - d_i_x_max)
d_i_x_max:
	.zero		4
	.type		entra,@object
	.size		entra,(d_image_size - entra)
	.other		entra,@"STV_DEFAULT STO_CUDA_MANAGED"
entra:
	.zero		4
	.type		d_image_size,@object
	.size		d_image_size,(d_i_y_max - d_image_size)
d_image_size:
	.zero		4
	.type		d_i_y_max,@object
	.size		d_i_y_max,(.L_10 - d_i_y_max)
d_i_y_max:
	.zero		4
.L_10:


//--------------------- .nv.constant0._Z25compute_mandelbrot_threadPP11thread_dataPh --------------------------
	.section	.nv.constant0._Z25compute_mandelbrot_threadPP11thread_dataPh,"a",@progbits
	.sectionflags	@""
	.align	4
.nv.constant0._Z25compute_mandelbrot_threadPP11thread_dataPh:
	.zero		912


//--------------------- SYMBOLS --------------------------

	.type		.nv.reservedSmem.offset0,@object
	.size		.nv.reservedSmem.offset0,0x4
	.type		vprintf,@function
